	.headerflags	@"EF_CUDA_TEXMODE_UNIFIED EF_CUDA_64BIT_ADDRESS EF_CUDA_ACCELERATORS EF_CUDA_SM90 EF_CUDA_VIRTUAL_SM(EF_CUDA_SM90)"
	.elftype	@"ET_EXEC"


//--------------------- .nv.info                  --------------------------
	.section	.nv.info,"",@"SHT_CUDA_INFO"
	.align	4


	//----- nvinfo : EIATTR_REGCOUNT
	.align		4
        /*0000*/ 	.byte	0x04, 0x2f
        /*0002*/ 	.short	(.L_1 - .L_0)
	.align		4
.L_0:
        /*0004*/ 	.word	index@(triton_poi_fused_add_convolution_relu_sub_threshold_backward_10)
        /*0008*/ 	.word	0x00000012


	//----- nvinfo : EIATTR_MIN_STACK_SIZE
	.align		4
.L_1:
        /*000c*/ 	.byte	0x04, 0x12
        /*000e*/ 	.short	(.L_3 - .L_2)
	.align		4
.L_2:
        /*0010*/ 	.word	index@(triton_poi_fused_add_convolution_relu_sub_threshold_backward_10)
        /*0014*/ 	.word	0x00000000


	//----- nvinfo : EIATTR_FRAME_SIZE
	.align		4
.L_3:
        /*0018*/ 	.byte	0x04, 0x11
        /*001a*/ 	.short	(.L_5 - .L_4)
	.align		4
.L_4:
        /*001c*/ 	.word	index@(triton_poi_fused_add_convolution_relu_sub_threshold_backward_10)
        /*0020*/ 	.word	0x00000000


	//----- nvinfo : EIATTR_MIN_STACK_SIZE
	.align		4
.L_5:
        /*0024*/ 	.byte	0x04, 0x12
        /*0026*/ 	.short	(.L_7 - .L_6)
	.align		4
.L_6:
        /*0028*/ 	.word	index@(triton_poi_fused_add_convolution_relu_sub_threshold_backward_10)
        /*002c*/ 	.word	0x00000000
.L_7:


//--------------------- .nv.info.triton_poi_fused_add_convolution_relu_sub_threshold_backward_10 --------------------------
	.section	.nv.info.triton_poi_fused_add_convolution_relu_sub_threshold_backward_10,"",@"SHT_CUDA_INFO"
	.sectionflags	@""
	.align	4


	//----- nvinfo : EIATTR_CUDA_API_VERSION
	.align		4
        /*0000*/ 	.byte	0x04, 0x37
        /*0002*/ 	.short	(.L_9 - .L_8)
.L_8:
        /*0004*/ 	.word	0x0000007c


	//----- nvinfo : EIATTR_KPARAM_INFO
	.align		4
.L_9:
        /*0008*/ 	.byte	0x04, 0x17
        /*000a*/ 	.short	(.L_11 - .L_10)
.L_10:
        /*000c*/ 	.word	0x00000000
        /*0010*/ 	.short	0x0005
        /*0012*/ 	.short	0x0028
        /*0014*/ 	.byte	0x00, 0xf0, 0x11, 0x00


	//----- nvinfo : EIATTR_KPARAM_INFO
	.align		4
.L_11:
        /*0018*/ 	.byte	0x04, 0x17
        /*001a*/ 	.short	(.L_13 - .L_12)
.L_12:
        /*001c*/ 	.word	0x00000000
        /*0020*/ 	.short	0x0004
        /*0022*/ 	.short	0x0020
        /*0024*/ 	.byte	0x00, 0xf4, 0x21, 0x00


	//----- nvinfo : EIATTR_KPARAM_INFO
	.align		4
.L_13:
        /*0028*/ 	.byte	0x04, 0x17
        /*002a*/ 	.short	(.L_15 - .L_14)
.L_14:
        /*002c*/ 	.word	0x00000000
        /*0030*/ 	.short	0x0003
        /*0032*/ 	.short	0x0018
        /*0034*/ 	.byte	0x00, 0xf4, 0x21, 0x00


	//----- nvinfo : EIATTR_KPARAM_INFO
	.align		4
.L_15:
        /*0038*/ 	.byte	0x04, 0x17
        /*003a*/ 	.short	(.L_17 - .L_16)
.L_16:
        /*003c*/ 	.word	0x00000000
        /*0040*/ 	.short	0x0002
        /*0042*/ 	.short	0x0010
        /*0044*/ 	.byte	0x00, 0xf4, 0x21, 0x00


	//----- nvinfo : EIATTR_KPARAM_INFO
	.align		4
.L_17:
        /*0048*/ 	.byte	0x04, 0x17
        /*004a*/ 	.short	(.L_19 - .L_18)
.L_18:
        /*004c*/ 	.word	0x00000000
        /*0050*/ 	.short	0x0001
        /*0052*/ 	.short	0x0008
        /*0054*/ 	.byte	0x00, 0xf4, 0x21, 0x00


	//----- nvinfo : EIATTR_KPARAM_INFO
	.align		4
.L_19:
        /*0058*/ 	.byte	0x04, 0x17
        /*005a*/ 	.short	(.L_21 - .L_20)
.L_20:
        /*005c*/ 	.word	0x00000000
        /*0060*/ 	.short	0x0000
        /*0062*/ 	.short	0x0000
        /*0064*/ 	.byte	0x00, 0xf4, 0x21, 0x00


	//----- nvinfo : EIATTR_SPARSE_MMA_MASK
	.align		4
.L_21:
        /*0068*/ 	.byte	0x03, 0x50
        /*006a*/ 	.short	0x0000


	//----- nvinfo : EIATTR_MAXREG_COUNT
	.align		4
        /*006c*/ 	.byte	0x03, 0x1b
        /*006e*/ 	.short	0x00ff


	//----- nvinfo : EIATTR_EXIT_INSTR_OFFSETS
	.align		4
        /*0070*/ 	.byte	0x04, 0x1c
        /*0072*/ 	.short	(.L_23 - .L_22)


	//   ....[0]....
.L_22:
        /*0074*/ 	.word	0x00000210


	//----- nvinfo : EIATTR_REQNTID
	.align		4
.L_23:
        /*0078*/ 	.byte	0x04, 0x10
        /*007a*/ 	.short	(.L_25 - .L_24)
.L_24:
        /*007c*/ 	.word	0x00000080
        /*0080*/ 	.word	0x00000001
        /*0084*/ 	.word	0x00000001


	//----- nvinfo : EIATTR_CBANK_PARAM_SIZE
	.align		4
.L_25:
        /*0088*/ 	.byte	0x03, 0x19
        /*008a*/ 	.short	0x002c


	//----- nvinfo : EIATTR_PARAM_CBANK
	.align		4
        /*008c*/ 	.byte	0x04, 0x0a
        /*008e*/ 	.short	(.L_27 - .L_26)
	.align		4
.L_26:
        /*0090*/ 	.word	index@(.nv.constant0.triton_poi_fused_add_convolution_relu_sub_threshold_backward_10)
        /*0094*/ 	.short	0x0210
        /*0096*/ 	.short	0x002c


	//----- nvinfo : EIATTR_SW_WAR
	.align		4
.L_27:
        /*0098*/ 	.byte	0x04, 0x36
        /*009a*/ 	.short	(.L_29 - .L_28)
.L_28:
        /*009c*/ 	.word	0x00000008
.L_29:


//--------------------- .nv.callgraph             --------------------------
	.section	.nv.callgraph,"",@"SHT_CUDA_CALLGRAPH"
	.align	4
	.sectionentsize	8
	.align		4
        /*0000*/ 	.word	0x00000000
	.align		4
        /*0004*/ 	.word	0xffffffff
	.align		4
        /*0008*/ 	.word	0x00000000
	.align		4
        /*000c*/ 	.word	0xfffffffe
	.align		4
        /*0010*/ 	.word	0x00000000
	.align		4
        /*0014*/ 	.word	0xfffffffd
	.align		4
        /*0018*/ 	.word	0x00000000
	.align		4
        /*001c*/ 	.word	0xfffffffc


//--------------------- .text.triton_poi_fused_add_convolution_relu_sub_threshold_backward_10 --------------------------
	.section	.text.triton_poi_fused_add_convolution_relu_sub_threshold_backward_10,"ax",@progbits
	.align	128
        .global         triton_poi_fused_add_convolution_relu_sub_threshold_backward_10
        .type           triton_poi_fused_add_convolution_relu_sub_threshold_backward_10,@function
        .size           triton_poi_fused_add_convolution_relu_sub_threshold_backward_10,(.L_x_1 - triton_poi_fused_add_convolution_relu_sub_threshold_backward_10)
        .other          triton_poi_fused_add_convolution_relu_sub_threshold_backward_10,@"STO_CUDA_ENTRY STV_DEFAULT"
triton_poi_fused_add_convolution_relu_sub_threshold_backward_10:
.text.triton_poi_fused_add_convolution_relu_sub_threshold_backward_10:
[----:B------:R-:W-:Y:S01]  /*0000*/  LDC R1, c[0x0][0x28] ;  /* 0x00000a00ff017b82 */ /* 0x000fe20000000800 */
[----:B------:R-:W1:Y:S07]  /*0010*/  S2R R0, SR_TID.X ;  /* 0x0000000000007919 */ /* 0x000e6e0000002100 */
[----:B------:R-:W2:Y:S01]  /*0020*/  LDC.64 R2, c[0x0][0x210] ;  /* 0x00008400ff027b82 */ /* 0x000ea20000000a00 */
[----:B------:R-:W-:Y:S01]  /*0030*/  ULDC.64 UR4, c[0x0][0x208] ;  /* 0x0000820000047ab9 */ /* 0x000fe20000000a00 */
[----:B------:R-:W-:Y:S01]  /*0040*/  ULDC.64 UR6, c[0x0][0x230] ;  /* 0x00008c0000067ab9 */ /* 0x000fe20000000a00 */
[----:B------:R-:W3:Y:S05]  /*0050*/  S2R R13, SR_CTAID.X ;  /* 0x00000000000d7919 */ /* 0x000eea0000002500 */
[----:B------:R-:W4:Y:S08]  /*0060*/  LDC.64 R4, c[0x0][0x218] ;  /* 0x00008600ff047b82 */ /* 0x000f300000000a00 */
[----:B------:R-:W5:Y:S01]  /*0070*/  LDC.64 R10, c[0x0][0x228] ;  /* 0x00008a00ff0a7b82 */ /* 0x000f620000000a00 */
[----:B-1----:R-:W-:-:S02]  /*0080*/  LOP3.LUT R0, R0, 0x7f, RZ, 0xc0, !PT ;  /* 0x0000007f00007812 */ /* 0x002fc400078ec0ff */
[----:B---3--:R-:W-:-:S03]  /*0090*/  SHF.R.S32.HI R6, RZ, 0x18, R13 ;  /* 0x00000018ff067819 */ /* 0x008fc6000001140d */
[----:B------:R-:W-:Y:S01]  /*00a0*/  IMAD R13, R13, 0x80, R0 ;  /* 0x000000800d0d7824 */ /* 0x000fe200078e0200 */
[----:B------:R-:W-:-:S03]  /*00b0*/  SGXT R0, R6, 0x1 ;  /* 0x000000010600781a */ /* 0x000fc60000000200 */
[----:B--2---:R-:W-:Y:S01]  /*00c0*/  IMAD.WIDE R2, R13, 0x4, R2 ;  /* 0x000000040d027825 */ /* 0x004fe200078e0202 */
[----:B------:R-:W1:Y:S01]  /*00d0*/  LDC.64 R6, c[0x0][0x220] ;  /* 0x00008800ff067b82 */ /* 0x000e620000000a00 */
[----:B------:R-:W-:-:S04]  /*00e0*/  LEA.HI R0, R0, R13, RZ, 0x5 ;  /* 0x0000000d00007211 */ /* 0x000fc800078f28ff */
[----:B------:R-:W2:Y:S01]  /*00f0*/  LDG.E R2, desc[UR4][R2.64] ;  /* 0x0000000402027981 */ /* 0x000ea2000c1e1900 */
[----:B------:R-:W-:-:S05]  /*0100*/  LOP3.LUT R0, R0, 0xffffffe0, RZ, 0xc0, !PT ;  /* 0xffffffe000007812 */ /* 0x000fca00078ec0ff */
[----:B------:R-:W-:-:S04]  /*0110*/  IMAD.IADD R9, R13, 0x1, -R0 ;  /* 0x000000010d097824 */ /* 0x000fc800078e0a00 */
[----:B----4-:R-:W-:-:S06]  /*0120*/  IMAD.WIDE R4, R9, 0x4, R4 ;  /* 0x0000000409047825 */ /* 0x010fcc00078e0204 */
[----:B------:R-:W2:Y:S04]  /*0130*/  LDG.E.EL R5, desc[UR4][R4.64] ;  /* 0x0000000404057981 */ /* 0x000ea8000c2e1900 */
[----:B-1----:R-:W3:Y:S01]  /*0140*/  LDG.E R6, desc[UR4][R6.64] ;  /* 0x0000000406067981 */ /* 0x002ee2000c1e1900 */
[----:B------:R-:W-:Y:S01]  /*0150*/  IADD3 R8, P1, R13, UR6, RZ ;  /* 0x000000060d087c10 */ /* 0x000fe2000ff3e0ff */
[----:B--2---:R-:W-:-:S04]  /*0160*/  FADD R9, R2, R5 ;  /* 0x0000000502097221 */ /* 0x004fc80000000000 */
[----:B---3--:R-:W-:Y:S01]  /*0170*/  FADD R0, -R6, R9 ;  /* 0x0000000906007221 */ /* 0x008fe20000000100 */
[----:B------:R-:W-:-:S04]  /*0180*/  FSETP.GEU.AND P0, PT, R9, R6, PT ;  /* 0x000000060900720b */ /* 0x000fc80003f0e000 */
[----:B------:R-:W-:Y:S01]  /*0190*/  FSEL R9, R0, RZ, P0 ;  /* 0x000000ff00097208 */ /* 0x000fe20000000000 */
[----:B-----5:R-:W-:-:S03]  /*01a0*/  IMAD.WIDE R2, R13, 0x4, R10 ;  /* 0x000000040d027825 */ /* 0x020fc600078e020a */
[----:B------:R-:W-:Y:S01]  /*01b0*/  FSETP.GTU.AND P0, PT, R9, RZ, PT ;  /* 0x000000ff0900720b */ /* 0x000fe20003f0c000 */
[----:B------:R-:W-:Y:S01]  /*01c0*/  FADD R15, R6, R9 ;  /* 0x00000009060f7221 */ /* 0x000fe20000000000 */
[----:B------:R-:W-:Y:S02]  /*01d0*/  LEA.HI.X.SX32 R9, R13, UR7, 0x1, P1 ;  /* 0x000000070d097c11 */ /* 0x000fe400088f0eff */
[----:B------:R-:W-:Y:S02]  /*01e0*/  SEL R5, RZ, 0x1, P0 ;  /* 0x00000001ff057807 */ /* 0x000fe40000000000 */
[----:B------:R-:W-:Y:S04]  /*01f0*/  STG.E desc[UR4][R2.64], R15 ;  /* 0x0000000f02007986 */ /* 0x000fe8000c101904 */
[----:B------:R-:W-:Y:S01]  /*0200*/  STG.E.U8 desc[UR4][R8.64], R5 ;  /* 0x0000000508007986 */ /* 0x000fe2000c101104 */
[----:B------:R-:W-:Y:S05]  /*0210*/  EXIT ;  /* 0x000000000000794d */ /* 0x000fea0003800000 */
.L_x_0:
[----:B------:R-:W-:-:S00]  /*0220*/  BRA `(.L_x_0) ;  /* 0xfffffffc00fc7947 */ /* 0x000fc0000383ffff */
[----:B------:R-:W-:-:S00]  /*0230*/  NOP ;  /* 0x0000000000007918 */ /* 0x000fc00000000000 */
        /* <DEDUP_REMOVED lines=12> */
.L_x_1:


//--------------------- .nv.constant0.triton_poi_fused_add_convolution_relu_sub_threshold_backward_10 --------------------------
	.section	.nv.constant0.triton_poi_fused_add_convolution_relu_sub_threshold_backward_10,"a",@progbits
	.sectionflags	@""
	.align	4
.nv.constant0.triton_poi_fused_add_convolution_relu_sub_threshold_backward_10:
	.zero		572
